	.headerflags	@"EF_CUDA_TEXMODE_UNIFIED EF_CUDA_64BIT_ADDRESS EF_CUDA_ACCELERATORS EF_CUDA_SM90 EF_CUDA_VIRTUAL_SM(EF_CUDA_SM90)"
	.elftype	@"ET_EXEC"


//--------------------- .nv.info                  --------------------------
	.section	.nv.info,"",@"SHT_CUDA_INFO"
	.align	4


	//----- nvinfo : EIATTR_REGCOUNT
	.align		4
        /*0000*/ 	.byte	0x04, 0x2f
        /*0002*/ 	.short	(.L_1 - .L_0)
	.align		4
.L_0:
        /*0004*/ 	.word	index@(triton_poi_fused_relu_3)
        /*0008*/ 	.word	0x0000000e


	//----- nvinfo : EIATTR_MIN_STACK_SIZE
	.align		4
.L_1:
        /*000c*/ 	.byte	0x04, 0x12
        /*000e*/ 	.short	(.L_3 - .L_2)
	.align		4
.L_2:
        /*0010*/ 	.word	index@(triton_poi_fused_relu_3)
        /*0014*/ 	.word	0x00000000


	//----- nvinfo : EIATTR_FRAME_SIZE
	.align		4
.L_3:
        /*0018*/ 	.byte	0x04, 0x11
        /*001a*/ 	.short	(.L_5 - .L_4)
	.align		4
.L_4:
        /*001c*/ 	.word	index@(triton_poi_fused_relu_3)
        /*0020*/ 	.word	0x00000000


	//----- nvinfo : EIATTR_MIN_STACK_SIZE
	.align		4
.L_5:
        /*0024*/ 	.byte	0x04, 0x12
        /*0026*/ 	.short	(.L_7 - .L_6)
	.align		4
.L_6:
        /*0028*/ 	.word	index@(triton_poi_fused_relu_3)
        /*002c*/ 	.word	0x00000000
.L_7:


//--------------------- .nv.info.triton_poi_fused_relu_3 --------------------------
	.section	.nv.info.triton_poi_fused_relu_3,"",@"SHT_CUDA_INFO"
	.sectionflags	@""
	.align	4


	//----- nvinfo : EIATTR_CUDA_API_VERSION
	.align		4
        /*0000*/ 	.byte	0x04, 0x37
        /*0002*/ 	.short	(.L_9 - .L_8)
.L_8:
        /*0004*/ 	.word	0x0000007c


	//----- nvinfo : EIATTR_KPARAM_INFO
	.align		4
.L_9:
        /*0008*/ 	.byte	0x04, 0x17
        /*000a*/ 	.short	(.L_11 - .L_10)
.L_10:
        /*000c*/ 	.word	0x00000000
        /*0010*/ 	.short	0x0002
        /*0012*/ 	.short	0x0010
        /*0014*/ 	.byte	0x00, 0xf0, 0x11, 0x00


	//----- nvinfo : EIATTR_KPARAM_INFO
	.align		4
.L_11:
        /*0018*/ 	.byte	0x04, 0x17
        /*001a*/ 	.short	(.L_13 - .L_12)
.L_12:
        /*001c*/ 	.word	0x00000000
        /*0020*/ 	.short	0x0001
        /*0022*/ 	.short	0x0008
        /*0024*/ 	.byte	0x00, 0xf4, 0x21, 0x00


	//----- nvinfo : EIATTR_KPARAM_INFO
	.align		4
.L_13:
        /*0028*/ 	.byte	0x04, 0x17
        /*002a*/ 	.short	(.L_15 - .L_14)
.L_14:
        /*002c*/ 	.word	0x00000000
        /*0030*/ 	.short	0x0000
        /*0032*/ 	.short	0x0000
        /*0034*/ 	.byte	0x00, 0xf4, 0x21, 0x00


	//----- nvinfo : EIATTR_SPARSE_MMA_MASK
	.align		4
.L_15:
        /*0038*/ 	.byte	0x03, 0x50
        /*003a*/ 	.short	0x0000


	//----- nvinfo : EIATTR_MAXREG_COUNT
	.align		4
        /*003c*/ 	.byte	0x03, 0x1b
        /*003e*/ 	.short	0x00ff


	//----- nvinfo : EIATTR_EXIT_INSTR_OFFSETS
	.align		4
        /*0040*/ 	.byte	0x04, 0x1c
        /*0042*/ 	.short	(.L_17 - .L_16)


	//   ....[0]....
.L_16:
        /*0044*/ 	.word	0x00000220


	//   ....[1]....
        /*0048*/ 	.word	0x00000240


	//----- nvinfo : EIATTR_REQNTID
	.align		4
.L_17:
        /*004c*/ 	.byte	0x04, 0x10
        /*004e*/ 	.short	(.L_19 - .L_18)
.L_18:
        /*0050*/ 	.word	0x00000080
        /*0054*/ 	.word	0x00000001
        /*0058*/ 	.word	0x00000001


	//----- nvinfo : EIATTR_CBANK_PARAM_SIZE
	.align		4
.L_19:
        /*005c*/ 	.byte	0x03, 0x19
        /*005e*/ 	.short	0x0014


	//----- nvinfo : EIATTR_PARAM_CBANK
	.align		4
        /*0060*/ 	.byte	0x04, 0x0a
        /*0062*/ 	.short	(.L_21 - .L_20)
	.align		4
.L_20:
        /*0064*/ 	.word	index@(.nv.constant0.triton_poi_fused_relu_3)
        /*0068*/ 	.short	0x0210
        /*006a*/ 	.short	0x0014


	//----- nvinfo : EIATTR_SW_WAR
	.align		4
.L_21:
        /*006c*/ 	.byte	0x04, 0x36
        /*006e*/ 	.short	(.L_23 - .L_22)
.L_22:
        /*0070*/ 	.word	0x00000008
.L_23:


//--------------------- .nv.callgraph             --------------------------
	.section	.nv.callgraph,"",@"SHT_CUDA_CALLGRAPH"
	.align	4
	.sectionentsize	8
	.align		4
        /*0000*/ 	.word	0x00000000
	.align		4
        /*0004*/ 	.word	0xffffffff
	.align		4
        /*0008*/ 	.word	0x00000000
	.align		4
        /*000c*/ 	.word	0xfffffffe
	.align		4
        /*0010*/ 	.word	0x00000000
	.align		4
        /*0014*/ 	.word	0xfffffffd
	.align		4
        /*0018*/ 	.word	0x00000000
	.align		4
        /*001c*/ 	.word	0xfffffffc


//--------------------- .text.triton_poi_fused_relu_3 --------------------------
	.section	.text.triton_poi_fused_relu_3,"ax",@progbits
	.align	128
        .global         triton_poi_fused_relu_3
        .type           triton_poi_fused_relu_3,@function
        .size           triton_poi_fused_relu_3,(.L_x_1 - triton_poi_fused_relu_3)
        .other          triton_poi_fused_relu_3,@"STO_CUDA_ENTRY STV_DEFAULT"
triton_poi_fused_relu_3:
.text.triton_poi_fused_relu_3:
[----:B------:R-:W0:Y:S02]  /*0000*/  LDC R1, c[0x0][0x28] ;  /* 0x00000a00ff017b82 */ /* 0x000e240000000800 */
[----:B------:R-:W1:Y:S01]  /*0010*/  S2R R0, SR_TID.X ;  /* 0x0000000000007919 */ /* 0x000e620000002100 */
[----:B------:R-:W2:Y:S01]  /*0020*/  LDC.64 R6, c[0x0][0x218] ;  /* 0x00008600ff067b82 */ /* 0x000ea20000000a00 */
[----:B------:R-:W-:Y:S01]  /*0030*/  ULDC.64 UR4, c[0x0][0x208] ;  /* 0x0000820000047ab9 */ /* 0x000fe20000000a00 */
[----:B------:R-:W3:Y:S06]  /*0040*/  S2R R9, SR_CTAID.X ;  /* 0x0000000000097919 */ /* 0x000eec0000002500 */
[----:B------:R-:W4:Y:S01]  /*0050*/  LDC.64 R2, c[0x0][0x210] ;  /* 0x00008400ff027b82 */ /* 0x000f220000000a00 */
[----:B-1----:R-:W-:-:S05]  /*0060*/  IMAD.SHL.U32 R0, R0, 0x2, RZ ;  /* 0x0000000200007824 */ /* 0x002fca00078e00ff */
[----:B------:R-:W-:-:S04]  /*0070*/  LOP3.LUT R0, R0, 0xfe, RZ, 0xc0, !PT ;  /* 0x000000fe00007812 */ /* 0x000fc800078ec0ff */
[----:B---3--:R-:W-:-:S04]  /*0080*/  LEA R9, R9, R0, 0x8 ;  /* 0x0000000009097211 */ /* 0x008fc800078e40ff */
[C---:B------:R-:W-:Y:S01]  /*0090*/  ISETP.GE.AND P2, PT, R9.reuse, 0x140, PT ;  /* 0x000001400900780c */ /* 0x040fe20003f46270 */
[C---:B------:R-:W-:Y:S02]  /*00a0*/  VIADD R0, R9.reuse, 0x1 ;  /* 0x0000000109007836 */ /* 0x040fe40000000000 */
[----:B------:R-:W-:-:S04]  /*00b0*/  IMAD.HI R4, R9, 0x66666667, RZ ;  /* 0x6666666709047827 */ /* 0x000fc800078e02ff */
[----:B------:R-:W-:Y:S01]  /*00c0*/  IMAD.HI R8, R0, 0x66666667, RZ ;  /* 0x6666666700087827 */ /* 0x000fe200078e02ff */
[----:B------:R-:W-:-:S03]  /*00d0*/  SHF.R.S32.HI R5, RZ, 0x1, R4 ;  /* 0x00000001ff057819 */ /* 0x000fc60000011404 */
[----:B----4-:R-:W-:Y:S01]  /*00e0*/  IMAD.WIDE R2, R9, 0x4, R2 ;  /* 0x0000000409027825 */ /* 0x010fe200078e0202 */
[----:B------:R-:W-:Y:S02]  /*00f0*/  SHF.R.S32.HI R11, RZ, 0x1, R8 ;  /* 0x00000001ff0b7819 */ /* 0x000fe40000011408 */
[----:B------:R-:W-:Y:S02]  /*0100*/  LEA.HI R4, R4, R5, RZ, 0x1 ;  /* 0x0000000504047211 */ /* 0x000fe400078f08ff */
[----:B------:R-:W-:-:S03]  /*0110*/  LEA.HI R11, R8, R11, RZ, 0x1 ;  /* 0x0000000b080b7211 */ /* 0x000fc600078f08ff */
[----:B------:R-:W-:Y:S01]  /*0120*/  IMAD R5, R4, -0x5, R9 ;  /* 0xfffffffb04057824 */ /* 0x000fe200078e0209 */
[----:B------:R-:W-:Y:S01]  /*0130*/  CS2R R8, SRZ ;  /* 0x0000000000087805 */ /* 0x000fe2000001ff00 */
[----:B------:R-:W-:Y:S02]  /*0140*/  IMAD R11, R11, -0x5, R0 ;  /* 0xfffffffb0b0b7824 */ /* 0x000fe400078e0200 */
[----:B--2---:R-:W-:-:S03]  /*0150*/  IMAD.WIDE R4, R5, 0x4, R6 ;  /* 0x0000000405047825 */ /* 0x004fc600078e0206 */
[----:B------:R-:W2:Y:S01]  /*0160*/  @!P2 LDG.E.64 R8, desc[UR4][R2.64] ;  /* 0x000000040208a981 */ /* 0x000ea2000c1e1b00 */
[----:B------:R-:W-:Y:S01]  /*0170*/  IMAD.WIDE R6, R11, 0x4, R6 ;  /* 0x000000040b067825 */ /* 0x000fe200078e0206 */
[----:B------:R-:W-:-:S03]  /*0180*/  HFMA2.MMA R11, -RZ, RZ, 0, 0 ;  /* 0x00000000ff0b7435 */ /* 0x000fc600000001ff */
[----:B------:R-:W-:-:S06]  /*0190*/  IMAD.MOV.U32 R0, RZ, RZ, RZ ;  /* 0x000000ffff007224 */ /* 0x000fcc00078e00ff */
[----:B------:R-:W2:Y:S04]  /*01a0*/  @!P2 LDG.E.EL R0, desc[UR4][R6.64] ;  /* 0x000000040600a981 */ /* 0x000ea8000c2e1900 */
[----:B------:R-:W3:Y:S01]  /*01b0*/  @!P2 LDG.E.EL R11, desc[UR4][R4.64] ;  /* 0x00000004040ba981 */ /* 0x000ee2000c2e1900 */
[----:B--2---:R-:W-:Y:S01]  /*01c0*/  FADD R10, R0, R9 ;  /* 0x00000009000a7221 */ /* 0x004fe20000000000 */
[----:B------:R-:W-:Y:S02]  /*01d0*/  FSETP.GEU.AND P1, PT, R9, -R0, PT ;  /* 0x800000000900720b */ /* 0x000fe40003f2e000 */
[----:B---3--:R-:W-:Y:S01]  /*01e0*/  FSETP.GEU.AND P0, PT, R8, -R11, PT ;  /* 0x8000000b0800720b */ /* 0x008fe20003f0e000 */
[----:B------:R-:W-:Y:S01]  /*01f0*/  FADD R8, R11, R8 ;  /* 0x000000080b087221 */ /* 0x000fe20000000000 */
[----:B------:R-:W-:-:S04]  /*0200*/  FSEL R9, R10, RZ, P1 ;  /* 0x000000ff0a097208 */ /* 0x000fc80000800000 */
[----:B------:R-:W-:Y:S01]  /*0210*/  FSEL R8, R8, RZ, P0 ;  /* 0x000000ff08087208 */ /* 0x000fe20000000000 */
[----:B------:R-:W-:Y:S06]  /*0220*/  @P2 EXIT ;  /* 0x000000000000294d */ /* 0x000fec0003800000 */
[----:B------:R-:W-:Y:S01]  /*0230*/  STG.E.64 desc[UR4][R2.64], R8 ;  /* 0x0000000802007986 */ /* 0x000fe2000c101b04 */
[----:B------:R-:W-:Y:S05]  /*0240*/  EXIT ;  /* 0x000000000000794d */ /* 0x000fea0003800000 */
.L_x_0:
[----:B------:R-:W-:-:S00]  /*0250*/  BRA `(.L_x_0) ;  /* 0xfffffffc00fc7947 */ /* 0x000fc0000383ffff */
[----:B------:R-:W-:-:S00]  /*0260*/  NOP ;  /* 0x0000000000007918 */ /* 0x000fc00000000000 */
        /* <DEDUP_REMOVED lines=9> */
.L_x_1:


//--------------------- .nv.constant0.triton_poi_fused_relu_3 --------------------------
	.section	.nv.constant0.triton_poi_fused_relu_3,"a",@progbits
	.sectionflags	@""
	.align	4
.nv.constant0.triton_poi_fused_relu_3:
	.zero		548
